//
// Generated by NVIDIA NVVM Compiler
//
// Compiler Build ID: CL-36424714
// Cuda compilation tools, release 13.0, V13.0.88
// Based on NVVM 20.0.0
//

.version 9.0
.target sm_100
.address_size 64

	// .globl	_Z7reduce5ILj32768ELj128EEvPfS0_
.extern .shared .align 16 .b8 sdata[];

.visible .entry _Z7reduce5ILj32768ELj128EEvPfS0_(
	.param .u64 .ptr .align 1 _Z7reduce5ILj32768ELj128EEvPfS0__param_0,
	.param .u64 .ptr .align 1 _Z7reduce5ILj32768ELj128EEvPfS0__param_1
)
{
	.reg .pred 	%p<7>;
	.reg .b32 	%r<18>;
	.reg .b32 	%f<71>;
	.reg .b64 	%rd<13>;

	ld.param.u64 	%rd5, [_Z7reduce5ILj32768ELj128EEvPfS0__param_0];
	ld.param.u64 	%rd4, [_Z7reduce5ILj32768ELj128EEvPfS0__param_1];
	cvta.to.global.u64 	%rd6, %rd5;
	mov.u32 	%r1, %tid.x;
	mov.u32 	%r2, %ctaid.x;
	shl.b32 	%r10, %r2, 15;
	shl.b32 	%r11, %r1, 2;
	mov.u32 	%r12, sdata;
	add.s32 	%r3, %r12, %r11;
	mov.b32 	%r16, 0;
	st.volatile.shared.u32 	[%r3], %r16;
	or.b32  	%r13, %r1, %r10;
	mul.wide.u32 	%rd7, %r13, 4;
	add.s64 	%rd8, %rd7, %rd6;
	add.s64 	%rd12, %rd8, 8192;
$L__BB0_1:
	ld.global.f32 	%f1, [%rd12+-8192];
	ld.volatile.shared.f32 	%f2, [%r3];
	add.f32 	%f3, %f1, %f2;
	st.volatile.shared.f32 	[%r3], %f3;
	ld.global.f32 	%f4, [%rd12+-7168];
	ld.volatile.shared.f32 	%f5, [%r3];
	add.f32 	%f6, %f4, %f5;
	st.volatile.shared.f32 	[%r3], %f6;
	ld.global.f32 	%f7, [%rd12+-6144];
	ld.volatile.shared.f32 	%f8, [%r3];
	add.f32 	%f9, %f7, %f8;
	st.volatile.shared.f32 	[%r3], %f9;
	ld.global.f32 	%f10, [%rd12+-5120];
	ld.volatile.shared.f32 	%f11, [%r3];
	add.f32 	%f12, %f10, %f11;
	st.volatile.shared.f32 	[%r3], %f12;
	ld.global.f32 	%f13, [%rd12+-4096];
	ld.volatile.shared.f32 	%f14, [%r3];
	add.f32 	%f15, %f13, %f14;
	st.volatile.shared.f32 	[%r3], %f15;
	ld.global.f32 	%f16, [%rd12+-3072];
	ld.volatile.shared.f32 	%f17, [%r3];
	add.f32 	%f18, %f16, %f17;
	st.volatile.shared.f32 	[%r3], %f18;
	ld.global.f32 	%f19, [%rd12+-2048];
	ld.volatile.shared.f32 	%f20, [%r3];
	add.f32 	%f21, %f19, %f20;
	st.volatile.shared.f32 	[%r3], %f21;
	ld.global.f32 	%f22, [%rd12+-1024];
	ld.volatile.shared.f32 	%f23, [%r3];
	add.f32 	%f24, %f22, %f23;
	st.volatile.shared.f32 	[%r3], %f24;
	ld.global.f32 	%f25, [%rd12];
	ld.volatile.shared.f32 	%f26, [%r3];
	add.f32 	%f27, %f25, %f26;
	st.volatile.shared.f32 	[%r3], %f27;
	ld.global.f32 	%f28, [%rd12+1024];
	ld.volatile.shared.f32 	%f29, [%r3];
	add.f32 	%f30, %f28, %f29;
	st.volatile.shared.f32 	[%r3], %f30;
	ld.global.f32 	%f31, [%rd12+2048];
	ld.volatile.shared.f32 	%f32, [%r3];
	add.f32 	%f33, %f31, %f32;
	st.volatile.shared.f32 	[%r3], %f33;
	ld.global.f32 	%f34, [%rd12+3072];
	ld.volatile.shared.f32 	%f35, [%r3];
	add.f32 	%f36, %f34, %f35;
	st.volatile.shared.f32 	[%r3], %f36;
	ld.global.f32 	%f37, [%rd12+4096];
	ld.volatile.shared.f32 	%f38, [%r3];
	add.f32 	%f39, %f37, %f38;
	st.volatile.shared.f32 	[%r3], %f39;
	ld.global.f32 	%f40, [%rd12+5120];
	ld.volatile.shared.f32 	%f41, [%r3];
	add.f32 	%f42, %f40, %f41;
	st.volatile.shared.f32 	[%r3], %f42;
	ld.global.f32 	%f43, [%rd12+6144];
	ld.volatile.shared.f32 	%f44, [%r3];
	add.f32 	%f45, %f43, %f44;
	st.volatile.shared.f32 	[%r3], %f45;
	ld.global.f32 	%f46, [%rd12+7168];
	ld.volatile.shared.f32 	%f47, [%r3];
	add.f32 	%f48, %f46, %f47;
	st.volatile.shared.f32 	[%r3], %f48;
	add.s32 	%r16, %r16, 16;
	add.s64 	%rd12, %rd12, 16384;
	setp.ne.s32 	%p1, %r16, 128;
	@%p1 bra 	$L__BB0_1;
	bar.sync 	0;
	mov.u32 	%r17, %ntid.x;
	setp.lt.u32 	%p2, %r17, 66;
	@%p2 bra 	$L__BB0_6;
$L__BB0_3:
	shr.u32 	%r8, %r17, 1;
	setp.ge.u32 	%p3, %r1, %r8;
	@%p3 bra 	$L__BB0_5;
	shl.b32 	%r14, %r8, 2;
	add.s32 	%r15, %r3, %r14;
	ld.volatile.shared.f32 	%f49, [%r15];
	ld.volatile.shared.f32 	%f50, [%r3];
	add.f32 	%f51, %f49, %f50;
	st.volatile.shared.f32 	[%r3], %f51;
$L__BB0_5:
	bar.sync 	0;
	setp.gt.u32 	%p4, %r17, 131;
	mov.u32 	%r17, %r8;
	@%p4 bra 	$L__BB0_3;
$L__BB0_6:
	setp.gt.u32 	%p5, %r1, 31;
	@%p5 bra 	$L__BB0_9;
	ld.volatile.shared.f32 	%f52, [%r3+128];
	ld.volatile.shared.f32 	%f53, [%r3];
	add.f32 	%f54, %f52, %f53;
	st.volatile.shared.f32 	[%r3], %f54;
	ld.volatile.shared.f32 	%f55, [%r3+64];
	ld.volatile.shared.f32 	%f56, [%r3];
	add.f32 	%f57, %f55, %f56;
	st.volatile.shared.f32 	[%r3], %f57;
	ld.volatile.shared.f32 	%f58, [%r3+32];
	ld.volatile.shared.f32 	%f59, [%r3];
	add.f32 	%f60, %f58, %f59;
	st.volatile.shared.f32 	[%r3], %f60;
	ld.volatile.shared.f32 	%f61, [%r3+16];
	ld.volatile.shared.f32 	%f62, [%r3];
	add.f32 	%f63, %f61, %f62;
	st.volatile.shared.f32 	[%r3], %f63;
	ld.volatile.shared.f32 	%f64, [%r3+8];
	ld.volatile.shared.f32 	%f65, [%r3];
	add.f32 	%f66, %f64, %f65;
	st.volatile.shared.f32 	[%r3], %f66;
	ld.volatile.shared.f32 	%f67, [%r3+4];
	ld.volatile.shared.f32 	%f68, [%r3];
	add.f32 	%f69, %f67, %f68;
	st.volatile.shared.f32 	[%r3], %f69;
	setp.ne.s32 	%p6, %r1, 0;
	@%p6 bra 	$L__BB0_9;
	ld.volatile.shared.f32 	%f70, [sdata];
	cvta.to.global.u64 	%rd9, %rd4;
	mul.wide.u32 	%rd10, %r2, 4;
	add.s64 	%rd11, %rd9, %rd10;
	st.global.f32 	[%rd11], %f70;
$L__BB0_9:
	ret;

}


// ===== COMPILED SASS (sm_100) =====

	.target	sm_100

	.elftype	@"ET_EXEC"


//--------------------- .note.nv.tkinfo           --------------------------
	.section	.note.nv.tkinfo,"",@"SHT_NOTE"
	.sectionflags	@"SHF_NOTE_NV_TKINFO"
	.tkinfo
        /*0018*/ 	.word	0x00000002
        /*0030*/ 	.string	""
        /*0030*/ 	.string	"ptxas"
        /*0030*/ 	.string	"Cuda compilation tools, release 13.0, V13.0.88"
        /*0030*/ 	.string	"Build cuda_13.0.r13.0/compiler.36424714_0"
        /*0030*/ 	.string	"-arch sm_100 -m 64 "



//--------------------- .note.nv.cuinfo           --------------------------
	.section	.note.nv.cuinfo,"",@"SHT_NOTE"
	.sectionflags	@"SHF_NOTE_NV_CUINFO"
        /*0018*/ 	.short	0x0002
        /*001a*/ 	.short	0x0064
        /*001c*/ 	.short	0x0082
	.zero		2


//--------------------- .nv.info                  --------------------------
	.section	.nv.info,"",@"SHT_CUDA_INFO"
	.align	4


	//----- nvinfo : EIATTR_REGCOUNT
	.align		4
        /*0000*/ 	.byte	0x04, 0x2f
        /*0002*/ 	.short	(.L_1 - .L_0)
	.align		4
.L_0:
        /*0004*/ 	.word	index@(_Z7reduce5ILj32768ELj128EEvPfS0_)
        /*0008*/ 	.word	0x00000015


	//----- nvinfo : EIATTR_FRAME_SIZE
	.align		4
.L_1:
        /*000c*/ 	.byte	0x04, 0x11
        /*000e*/ 	.short	(.L_3 - .L_2)
	.align		4
.L_2:
        /*0010*/ 	.word	index@(_Z7reduce5ILj32768ELj128EEvPfS0_)
        /*0014*/ 	.word	0x00000000


	//----- nvinfo : EIATTR_MIN_STACK_SIZE
	.align		4
.L_3:
        /*0018*/ 	.byte	0x04, 0x12
        /*001a*/ 	.short	(.L_5 - .L_4)
	.align		4
.L_4:
        /*001c*/ 	.word	index@(_Z7reduce5ILj32768ELj128EEvPfS0_)
        /*0020*/ 	.word	0x00000000
.L_5:


//--------------------- .nv.compat                --------------------------
	.section	.nv.compat,"",@"SHT_CUDA_COMPAT_INFO"
	.align	4
        /*0000*/ 	.byte	0x02, 0x09, 0x00, 0x00, 0x02, 0x02, 0x01, 0x00, 0x02, 0x05, 0x05, 0x00, 0x03, 0x07, 0x01, 0x01
        /*0010*/ 	.byte	0x02, 0x03, 0x00, 0x00, 0x02, 0x06, 0x01, 0x00, 0x04, 0x0b, 0x08, 0x00, 0x09, 0x00, 0x00, 0x00
        /*0020*/ 	.byte	0x00, 0x00, 0x00, 0x00


//--------------------- .nv.info._Z7reduce5ILj32768ELj128EEvPfS0_ --------------------------
	.section	.nv.info._Z7reduce5ILj32768ELj128EEvPfS0_,"",@"SHT_CUDA_INFO"
	.sectionflags	@""
	.align	4


	//----- nvinfo : EIATTR_CUDA_API_VERSION
	.align		4
        /*0000*/ 	.byte	0x04, 0x37
        /*0002*/ 	.short	(.L_7 - .L_6)
.L_6:
        /*0004*/ 	.word	0x00000082


	//----- nvinfo : EIATTR_KPARAM_INFO
	.align		4
.L_7:
        /*0008*/ 	.byte	0x04, 0x17
        /*000a*/ 	.short	(.L_9 - .L_8)
.L_8:
        /*000c*/ 	.word	0x00000000
        /*0010*/ 	.short	0x0001
        /*0012*/ 	.short	0x0008
        /*0014*/ 	.byte	0x00, 0xf5, 0x21, 0x00


	//----- nvinfo : EIATTR_KPARAM_INFO
	.align		4
.L_9:
        /*0018*/ 	.byte	0x04, 0x17
        /*001a*/ 	.short	(.L_11 - .L_10)
.L_10:
        /*001c*/ 	.word	0x00000000
        /*0020*/ 	.short	0x0000
        /*0022*/ 	.short	0x0000
        /*0024*/ 	.byte	0x00, 0xf5, 0x21, 0x00


	//----- nvinfo : EIATTR_SPARSE_MMA_MASK
	.align		4
.L_11:
        /*0028*/ 	.byte	0x03, 0x50
        /*002a*/ 	.short	0x0000


	//----- nvinfo : EIATTR_MAXREG_COUNT
	.align		4
        /*002c*/ 	.byte	0x03, 0x1b
        /*002e*/ 	.short	0x00ff


	//----- nvinfo : EIATTR_NUM_BARRIERS
	.align		4
        /*0030*/ 	.byte	0x02, 0x4c
        /*0032*/ 	.byte	0x01
	.zero		1


	//----- nvinfo : EIATTR_MERCURY_ISA_VERSION
	.align		4
        /*0034*/ 	.byte	0x03, 0x5f
        /*0036*/ 	.short	0x0101


	//----- nvinfo : EIATTR_VRC_CTA_INIT_COUNT
	.align		4
        /*0038*/ 	.byte	0x02, 0x4a
	.zero		1
	.zero		1


	//----- nvinfo : EIATTR_EXIT_INSTR_OFFSETS
	.align		4
        /*003c*/ 	.byte	0x04, 0x1c
        /*003e*/ 	.short	(.L_13 - .L_12)


	//   ....[0]....
.L_12:
        /*0040*/ 	.word	0x00000660


	//   ....[1]....
        /*0044*/ 	.word	0x00000800


	//   ....[2]....
        /*0048*/ 	.word	0x00000880


	//----- nvinfo : EIATTR_CBANK_PARAM_SIZE
	.align		4
.L_13:
        /*004c*/ 	.byte	0x03, 0x19
        /*004e*/ 	.short	0x0010


	//----- nvinfo : EIATTR_PARAM_CBANK
	.align		4
        /*0050*/ 	.byte	0x04, 0x0a
        /*0052*/ 	.short	(.L_15 - .L_14)
	.align		4
.L_14:
        /*0054*/ 	.word	index@(.nv.constant0._Z7reduce5ILj32768ELj128EEvPfS0_)
        /*0058*/ 	.short	0x0380
        /*005a*/ 	.short	0x0010


	//----- nvinfo : EIATTR_SW_WAR
	.align		4
.L_15:
        /*005c*/ 	.byte	0x04, 0x36
        /*005e*/ 	.short	(.L_17 - .L_16)
.L_16:
        /*0060*/ 	.word	0x00000008
.L_17:


//--------------------- .nv.callgraph             --------------------------
	.section	.nv.callgraph,"",@"SHT_CUDA_CALLGRAPH"
	.align	4
	.sectionentsize	8
	.align		4
        /*0000*/ 	.word	0x00000000
	.align		4
        /*0004*/ 	.word	0xffffffff
	.align		4
        /*0008*/ 	.word	0x00000000
	.align		4
        /*000c*/ 	.word	0xfffffffe
	.align		4
        /*0010*/ 	.word	0x00000000
	.align		4
        /*0014*/ 	.word	0xfffffffd
	.align		4
        /*0018*/ 	.word	0x00000000
	.align		4
        /*001c*/ 	.word	0xfffffffc


//--------------------- .text._Z7reduce5ILj32768ELj128EEvPfS0_ --------------------------
	.section	.text._Z7reduce5ILj32768ELj128EEvPfS0_,"ax",@progbits
	.align	128
        .global         _Z7reduce5ILj32768ELj128EEvPfS0_
        .type           _Z7reduce5ILj32768ELj128EEvPfS0_,@function
        .size           _Z7reduce5ILj32768ELj128EEvPfS0_,(.L_x_4 - _Z7reduce5ILj32768ELj128EEvPfS0_)
        .other          _Z7reduce5ILj32768ELj128EEvPfS0_,@"STO_CUDA_ENTRY STV_DEFAULT"
_Z7reduce5ILj32768ELj128EEvPfS0_:
.text._Z7reduce5ILj32768ELj128EEvPfS0_:
[----:B------:R-:W-:Y:S01]  /*0000*/  LDC R1, c[0x0][0x37c] ;  /* 0x0000df00ff017b82 */ /* 0x000fe20000000800 */
[----:B------:R-:W0:Y:S07]  /*0010*/  S2R R4, SR_TID.X ;  /* 0x0000000000047919 */ /* 0x000e2e0000002100 */
[----:B------:R-:W1:Y:S01]  /*0020*/  S2UR UR5, SR_CgaCtaId ;  /* 0x00000000000579c3 */ /* 0x000e620000008800 */
[----:B------:R-:W-:Y:S01]  /*0030*/  UMOV UR4, 0x400 ;  /* 0x0000040000047882 */ /* 0x000fe20000000000 */
[----:B------:R-:W2:Y:S01]  /*0040*/  LDCU.64 UR6, c[0x0][0x358] ;  /* 0x00006b00ff0677ac */ /* 0x000ea20008000a00 */
[----:B------:R-:W3:Y:S05]  /*0050*/  S2R R0, SR_CTAID.X ;  /* 0x0000000000007919 */ /* 0x000eea0000002500 */
[----:B------:R-:W4:Y:S01]  /*0060*/  LDC.64 R2, c[0x0][0x380] ;  /* 0x0000e000ff027b82 */ /* 0x000f220000000a00 */
[----:B-1----:R-:W-:-:S06]  /*0070*/  ULEA UR4, UR5, UR4, 0x18 ;  /* 0x0000000405047291 */ /* 0x002fcc000f8ec0ff */
[----:B0-----:R-:W-:Y:S01]  /*0080*/  LEA R5, R4, UR4, 0x2 ;  /* 0x0000000404057c11 */ /* 0x001fe2000f8e10ff */
[----:B------:R-:W-:Y:S01]  /*0090*/  UMOV UR4, URZ ;  /* 0x000000ff00047c82 */ /* 0x000fe20008000000 */
[----:B---3--:R-:W-:-:S03]  /*00a0*/  SHF.L.U32 R7, R0, 0xf, RZ ;  /* 0x0000000f00077819 */ /* 0x008fc600000006ff */
[----:B------:R0:W-:Y:S01]  /*00b0*/  STS [R5], RZ ;  /* 0x000000ff05007388 */ /* 0x0001e20000000800 */
[----:B------:R-:W-:-:S05]  /*00c0*/  LOP3.LUT R7, R4, R7, RZ, 0xfc, !PT ;  /* 0x0000000704077212 */ /* 0x000fca00078efcff */
[----:B----4-:R-:W-:-:S03]  /*00d0*/  IMAD.WIDE.U32 R2, R7, 0x4, R2 ;  /* 0x0000000407027825 */ /* 0x010fc600078e0002 */
[----:B------:R-:W-:-:S04]  /*00e0*/  IADD3 R2, P0, PT, R2, 0x2000, RZ ;  /* 0x0000200002027810 */ /* 0x000fc80007f1e0ff */
[----:B0-2---:R-:W-:-:S09]  /*00f0*/  IADD3.X R3, PT, PT, RZ, R3, RZ, P0, !PT ;  /* 0x00000003ff037210 */ /* 0x005fd200007fe4ff */
.L_x_0:
[----:B------:R-:W2:Y:S04]  /*0100*/  LDG.E R7, desc[UR6][R2.64+-0x2000] ;  /* 0xffe0000602077981 */ /* 0x000ea8000c1e1900 */
[----:B------:R-:W3:Y:S04]  /*0110*/  LDG.E R9, desc[UR6][R2.64+-0x1c00] ;  /* 0xffe4000602097981 */ /* 0x000ee8000c1e1900 */
[----:B------:R-:W4:Y:S04]  /*0120*/  LDG.E R11, desc[UR6][R2.64+-0x1800] ;  /* 0xffe80006020b7981 */ /* 0x000f28000c1e1900 */
[----:B------:R-:W5:Y:S04]  /*0130*/  LDG.E R13, desc[UR6][R2.64+-0x1400] ;  /* 0xffec0006020d7981 */ /* 0x000f68000c1e1900 */
[----:B------:R-:W5:Y:S04]  /*0140*/  LDG.E R15, desc[UR6][R2.64+-0x1000] ;  /* 0xfff00006020f7981 */ /* 0x000f68000c1e1900 */
[----:B------:R-:W5:Y:S04]  /*0150*/  LDG.E R17, desc[UR6][R2.64+-0xc00] ;  /* 0xfff4000602117981 */ /* 0x000f68000c1e1900 */
[----:B------:R-:W2:Y:S04]  /*0160*/  LDS R8, [R5] ;  /* 0x0000000005087984 */ /* 0x000ea80000000800 */
[----:B------:R-:W5:Y:S01]  /*0170*/  LDG.E R6, desc[UR6][R2.64+-0x800] ;  /* 0xfff8000602067981 */ /* 0x000f62000c1e1900 */
[----:B0-2---:R-:W-:-:S03]  /*0180*/  FADD R10, R7, R8 ;  /* 0x00000008070a7221 */ /* 0x005fc60000000000 */
[----:B------:R-:W2:Y:S04]  /*0190*/  LDG.E R7, desc[UR6][R2.64+-0x400] ;  /* 0xfffc000602077981 */ /* 0x000ea8000c1e1900 */
[----:B------:R0:W-:Y:S04]  /*01a0*/  STS [R5], R10 ;  /* 0x0000000a05007388 */ /* 0x0001e80000000800 */
[----:B------:R-:W3:Y:S04]  /*01b0*/  LDS R8, [R5] ;  /* 0x0000000005087984 */ /* 0x000ee80000000800 */
[----:B0-----:R-:W2:Y:S01]  /*01c0*/  LDG.E R10, desc[UR6][R2.64+0x800] ;  /* 0x00080006020a7981 */ /* 0x001ea2000c1e1900 */
[----:B---3--:R-:W-:-:S03]  /*01d0*/  FADD R12, R9, R8 ;  /* 0x00000008090c7221 */ /* 0x008fc60000000000 */
[----:B------:R-:W3:Y:S04]  /*01e0*/  LDG.E R8, desc[UR6][R2.64] ;  /* 0x0000000602087981 */ /* 0x000ee8000c1e1900 */
[----:B------:R-:W-:Y:S04]  /*01f0*/  STS [R5], R12 ;  /* 0x0000000c05007388 */ /* 0x000fe80000000800 */
[----:B------:R-:W4:Y:S04]  /*0200*/  LDS R14, [R5] ;  /* 0x00000000050e7984 */ /* 0x000f280000000800 */
[----:B------:R-:W3:Y:S01]  /*0210*/  LDG.E R9, desc[UR6][R2.64+0x400] ;  /* 0x0004000602097981 */ /* 0x000ee2000c1e1900 */
[----:B----4-:R-:W-:-:S05]  /*0220*/  FADD R14, R11, R14 ;  /* 0x0000000e0b0e7221 */ /* 0x010fca0000000000 */
[----:B------:R-:W-:Y:S04]  /*0230*/  STS [R5], R14 ;  /* 0x0000000e05007388 */ /* 0x000fe80000000800 */
[----:B------:R-:W5:Y:S02]  /*0240*/  LDS R16, [R5] ;  /* 0x0000000005107984 */ /* 0x000f640000000800 */
[----:B-----5:R-:W-:Y:S02]  /*0250*/  FADD R16, R13, R16 ;  /* 0x000000100d107221 */ /* 0x020fe40000000000 */
[----:B------:R-:W4:Y:S04]  /*0260*/  LDG.E R13, desc[UR6][R2.64+0xc00] ;  /* 0x000c0006020d7981 */ /* 0x000f28000c1e1900 */
[----:B------:R0:W-:Y:S04]  /*0270*/  STS [R5], R16 ;  /* 0x0000001005007388 */ /* 0x0001e80000000800 */
[----:B------:R-:W1:Y:S04]  /*0280*/  LDS R18, [R5] ;  /* 0x0000000005127984 */ /* 0x000e680000000800 */
[----:B0-----:R-:W5:Y:S01]  /*0290*/  LDG.E R16, desc[UR6][R2.64+0x1800] ;  /* 0x0018000602107981 */ /* 0x001f62000c1e1900 */
[----:B-1----:R-:W-:-:S03]  /*02a0*/  FADD R18, R15, R18 ;  /* 0x000000120f127221 */ /* 0x002fc60000000000 */
[----:B------:R-:W5:Y:S04]  /*02b0*/  LDG.E R15, desc[UR6][R2.64+0x1000] ;  /* 0x00100006020f7981 */ /* 0x000f68000c1e1900 */
[----:B------:R-:W-:Y:S04]  /*02c0*/  STS [R5], R18 ;  /* 0x0000001205007388 */ /* 0x000fe80000000800 */
[----:B------:R-:W0:Y:S02]  /*02d0*/  LDS R12, [R5] ;  /* 0x00000000050c7984 */ /* 0x000e240000000800 */
[----:B0-----:R-:W-:-:S02]  /*02e0*/  FADD R12, R17, R12 ;  /* 0x0000000c110c7221 */ /* 0x001fc40000000000 */
[----:B------:R0:W5:Y:S04]  /*02f0*/  LDG.E R17, desc[UR6][R2.64+0x1c00] ;  /* 0x001c000602117981 */ /* 0x000168000c1e1900 */
[----:B------:R-:W-:Y:S04]  /*0300*/  STS [R5], R12 ;  /* 0x0000000c05007388 */ /* 0x000fe80000000800 */
[----:B------:R-:W1:Y:S02]  /*0310*/  LDS R11, [R5] ;  /* 0x00000000050b7984 */ /* 0x000e640000000800 */
[----:B-1----:R-:W-:-:S02]  /*0320*/  FADD R6, R6, R11 ;  /* 0x0000000b06067221 */ /* 0x002fc40000000000 */
[----:B------:R-:W5:Y:S04]  /*0330*/  LDG.E R11, desc[UR6][R2.64+0x1400] ;  /* 0x00140006020b7981 */ /* 0x000f68000c1e1900 */
[----:B------:R-:W-:Y:S04]  /*0340*/  STS [R5], R6 ;  /* 0x0000000605007388 */ /* 0x000fe80000000800 */
[----:B------:R-:W2:Y:S02]  /*0350*/  LDS R14, [R5] ;  /* 0x00000000050e7984 */ /* 0x000ea40000000800 */
[----:B--2---:R-:W-:-:S05]  /*0360*/  FADD R14, R7, R14 ;  /* 0x0000000e070e7221 */ /* 0x004fca0000000000 */
[----:B------:R-:W-:Y:S04]  /*0370*/  STS [R5], R14 ;  /* 0x0000000e05007388 */ /* 0x000fe80000000800 */
[----:B------:R-:W3:Y:S02]  /*0380*/  LDS R7, [R5] ;  /* 0x0000000005077984 */ /* 0x000ee40000000800 */
[----:B---3--:R-:W-:-:S05]  /*0390*/  FADD R8, R8, R7 ;  /* 0x0000000708087221 */ /* 0x008fca0000000000 */
[----:B------:R-:W-:Y:S04]  /*03a0*/  STS [R5], R8 ;  /* 0x0000000805007388 */ /* 0x000fe80000000800 */
[----:B------:R-:W1:Y:S02]  /*03b0*/  LDS R12, [R5] ;  /* 0x00000000050c7984 */ /* 0x000e640000000800 */
[----:B-1----:R-:W-:-:S05]  /*03c0*/  FADD R12, R9, R12 ;  /* 0x0000000c090c7221 */ /* 0x002fca0000000000 */
[----:B------:R-:W-:Y:S04]  /*03d0*/  STS [R5], R12 ;  /* 0x0000000c05007388 */ /* 0x000fe80000000800 */
[----:B------:R-:W1:Y:S02]  /*03e0*/  LDS R7, [R5] ;  /* 0x0000000005077984 */ /* 0x000e640000000800 */
[----:B-1----:R-:W-:-:S05]  /*03f0*/  FADD R10, R10, R7 ;  /* 0x000000070a0a7221 */ /* 0x002fca0000000000 */
[----:B------:R-:W-:Y:S04]  /*0400*/  STS [R5], R10 ;  /* 0x0000000a05007388 */ /* 0x000fe80000000800 */
[----:B------:R-:W4:Y:S02]  /*0410*/  LDS R6, [R5] ;  /* 0x0000000005067984 */ /* 0x000f240000000800 */
[----:B----4-:R-:W-:-:S05]  /*0420*/  FADD R6, R13, R6 ;  /* 0x000000060d067221 */ /* 0x010fca0000000000 */
[----:B------:R-:W-:Y:S04]  /*0430*/  STS [R5], R6 ;  /* 0x0000000605007388 */ /* 0x000fe80000000800 */
[----:B------:R-:W5:Y:S02]  /*0440*/  LDS R8, [R5] ;  /* 0x0000000005087984 */ /* 0x000f640000000800 */
[----:B-----5:R-:W-:-:S05]  /*0450*/  FADD R8, R15, R8 ;  /* 0x000000080f087221 */ /* 0x020fca0000000000 */
[----:B------:R-:W-:Y:S04]  /*0460*/  STS [R5], R8 ;  /* 0x0000000805007388 */ /* 0x000fe80000000800 */
[----:B------:R-:W1:Y:S02]  /*0470*/  LDS R14, [R5] ;  /* 0x00000000050e7984 */ /* 0x000e640000000800 */
[----:B-1----:R-:W-:-:S05]  /*0480*/  FADD R14, R11, R14 ;  /* 0x0000000e0b0e7221 */ /* 0x002fca0000000000 */
[----:B------:R-:W-:Y:S04]  /*0490*/  STS [R5], R14 ;  /* 0x0000000e05007388 */ /* 0x000fe80000000800 */
[----:B------:R-:W1:Y:S02]  /*04a0*/  LDS R7, [R5] ;  /* 0x0000000005077984 */ /* 0x000e640000000800 */
[----:B-1----:R-:W-:-:S05]  /*04b0*/  FADD R16, R16, R7 ;  /* 0x0000000710107221 */ /* 0x002fca0000000000 */
[----:B------:R-:W-:Y:S04]  /*04c0*/  STS [R5], R16 ;  /* 0x0000001005007388 */ /* 0x000fe80000000800 */
[----:B------:R-:W1:Y:S01]  /*04d0*/  LDS R10, [R5] ;  /* 0x00000000050a7984 */ /* 0x000e620000000800 */
[----:B------:R-:W-:-:S04]  /*04e0*/  UIADD3 UR4, UPT, UPT, UR4, 0x10, URZ ;  /* 0x0000001004047890 */ /* 0x000fc8000fffe0ff */
[----:B------:R-:W-:Y:S01]  /*04f0*/  UISETP.NE.AND UP0, UPT, UR4, 0x80, UPT ;  /* 0x000000800400788c */ /* 0x000fe2000bf05270 */
[----:B0-----:R-:W-:-:S04]  /*0500*/  IADD3 R2, P0, PT, R2, 0x4000, RZ ;  /* 0x0000400002027810 */ /* 0x001fc80007f1e0ff */
[----:B------:R-:W-:Y:S01]  /*0510*/  IADD3.X R3, PT, PT, RZ, R3, RZ, P0, !PT ;  /* 0x00000003ff037210 */ /* 0x000fe200007fe4ff */
[----:B-1----:R-:W-:-:S05]  /*0520*/  FADD R10, R17, R10 ;  /* 0x0000000a110a7221 */ /* 0x002fca0000000000 */
[----:B------:R0:W-:Y:S01]  /*0530*/  STS [R5], R10 ;  /* 0x0000000a05007388 */ /* 0x0001e20000000800 */
[----:B------:R-:W-:Y:S05]  /*0540*/  BRA.U UP0, `(.L_x_0) ;  /* 0xfffffff900ec7547 */ /* 0x000fea000b83ffff */
[----:B------:R-:W1:Y:S01]  /*0550*/  LDCU UR4, c[0x0][0x360] ;  /* 0x00006c00ff0477ac */ /* 0x000e620008000800 */
[----:B------:R-:W-:Y:S01]  /*0560*/  BAR.SYNC.DEFER_BLOCKING 0x0 ;  /* 0x0000000000007b1d */ /* 0x000fe20000010000 */
[----:B------:R-:W-:Y:S01]  /*0570*/  ISETP.GT.U32.AND P0, PT, R4, 0x1f, PT ;  /* 0x0000001f0400780c */ /* 0x000fe20003f04070 */
[----:B-1----:R-:W-:-:S09]  /*0580*/  UISETP.GE.U32.AND UP0, UPT, UR4, 0x42, UPT ;  /* 0x000000420400788c */ /* 0x002fd2000bf06070 */
[----:B------:R-:W-:Y:S05]  /*0590*/  BRA.U !UP0, `(.L_x_1) ;  /* 0x0000000108307547 */ /* 0x000fea000b800000 */
[----:B------:R-:W-:-:S07]  /*05a0*/  MOV R2, UR4 ;  /* 0x0000000400027c02 */ /* 0x000fce0008000f00 */
.L_x_2:
[----:B------:R-:W-:-:S04]  /*05b0*/  SHF.R.U32.HI R7, RZ, 0x1, R2 ;  /* 0x00000001ff077819 */ /* 0x000fc80000011602 */
[----:B------:R-:W-:-:S13]  /*05c0*/  ISETP.GE.U32.AND P1, PT, R4, R7, PT ;  /* 0x000000070400720c */ /* 0x000fda0003f26070 */
[----:B------:R-:W-:-:S06]  /*05d0*/  @!P1 LEA R3, R7, R5, 0x2 ;  /* 0x0000000507039211 */ /* 0x000fcc00078e10ff */
[----:B------:R-:W-:Y:S04]  /*05e0*/  @!P1 LDS R3, [R3] ;  /* 0x0000000003039984 */ /* 0x000fe80000000800 */
[----:B------:R-:W1:Y:S02]  /*05f0*/  @!P1 LDS R6, [R5] ;  /* 0x0000000005069984 */ /* 0x000e640000000800 */
[----:B-1----:R-:W-:-:S05]  /*0600*/  @!P1 FADD R6, R3, R6 ;  /* 0x0000000603069221 */ /* 0x002fca0000000000 */
[----:B------:R1:W-:Y:S01]  /*0610*/  @!P1 STS [R5], R6 ;  /* 0x0000000605009388 */ /* 0x0003e20000000800 */
[----:B------:R-:W-:Y:S01]  /*0620*/  BAR.SYNC.DEFER_BLOCKING 0x0 ;  /* 0x0000000000007b1d */ /* 0x000fe20000010000 */
[----:B------:R-:W-:Y:S02]  /*0630*/  ISETP.GT.U32.AND P1, PT, R2, 0x83, PT ;  /* 0x000000830200780c */ /* 0x000fe40003f24070 */
[----:B------:R-:W-:-:S11]  /*0640*/  MOV R2, R7 ;  /* 0x0000000700027202 */ /* 0x000fd60000000f00 */
[----:B-1----:R-:W-:Y:S05]  /*0650*/  @P1 BRA `(.L_x_2) ;  /* 0xfffffffc00d41947 */ /* 0x002fea000383ffff */
.L_x_1:
[----:B------:R-:W-:Y:S05]  /*0660*/  @P0 EXIT ;  /* 0x000000000000094d */ /* 0x000fea0003800000 */
[----:B------:R-:W-:Y:S01]  /*0670*/  LDS R2, [R5+0x80] ;  /* 0x0000800005027984 */ /* 0x000fe20000000800 */
[----:B------:R-:W-:-:S03]  /*0680*/  ISETP.NE.AND P0, PT, R4, RZ, PT ;  /* 0x000000ff0400720c */ /* 0x000fc60003f05270 */
[----:B------:R-:W1:Y:S02]  /*0690*/  LDS R3, [R5] ;  /* 0x0000000005037984 */ /* 0x000e640000000800 */
[----:B-1----:R-:W-:-:S05]  /*06a0*/  FADD R2, R2, R3 ;  /* 0x0000000302027221 */ /* 0x002fca0000000000 */
[----:B------:R-:W-:Y:S04]  /*06b0*/  STS [R5], R2 ;  /* 0x0000000205007388 */ /* 0x000fe80000000800 */
[----:B------:R-:W-:Y:S04]  /*06c0*/  LDS R3, [R5+0x40] ;  /* 0x0000400005037984 */ /* 0x000fe80000000800 */
        /* <DEDUP_REMOVED lines=8> */
[----:B0-----:R-:W0:Y:S02]  /*0750*/  LDS R10, [R5] ;  /* 0x00000000050a7984 */ /* 0x001e240000000800 */
[----:B0-----:R-:W-:-:S05]  /*0760*/  FADD R10, R3, R10 ;  /* 0x0000000a030a7221 */ /* 0x001fca0000000000 */
[----:B------:R-:W-:Y:S04]  /*0770*/  STS [R5], R10 ;  /* 0x0000000a05007388 */ /* 0x000fe80000000800 */
[----:B------:R-:W-:Y:S04]  /*0780*/  LDS R2, [R5+0x8] ;  /* 0x0000080005027984 */ /* 0x000fe80000000800 */
[----:B------:R-:W0:Y:S02]  /*0790*/  LDS R3, [R5] ;  /* 0x0000000005037984 */ /* 0x000e240000000800 */
[----:B0-----:R-:W-:-:S05]  /*07a0*/  FADD R2, R2, R3 ;  /* 0x0000000302027221 */ /* 0x001fca0000000000 */
[----:B------:R-:W-:Y:S04]  /*07b0*/  STS [R5], R2 ;  /* 0x0000000205007388 */ /* 0x000fe80000000800 */
[----:B------:R-:W-:Y:S04]  /*07c0*/  LDS R3, [R5+0x4] ;  /* 0x0000040005037984 */ /* 0x000fe80000000800 */
[----:B------:R-:W0:Y:S02]  /*07d0*/  LDS R6, [R5] ;  /* 0x0000000005067984 */ /* 0x000e240000000800 */
[----:B0-----:R-:W-:-:S05]  /*07e0*/  FADD R6, R3, R6 ;  /* 0x0000000603067221 */ /* 0x001fca0000000000 */
[----:B------:R0:W-:Y:S01]  /*07f0*/  STS [R5], R6 ;  /* 0x0000000605007388 */ /* 0x0001e20000000800 */
[----:B------:R-:W-:Y:S05]  /*0800*/  @P0 EXIT ;  /* 0x000000000000094d */ /* 0x000fea0003800000 */
[----:B------:R-:W1:Y:S01]  /*0810*/  S2UR UR5, SR_CgaCtaId ;  /* 0x00000000000579c3 */ /* 0x000e620000008800 */
[----:B------:R-:W-:-:S07]  /*0820*/  UMOV UR4, 0x400 ;  /* 0x0000040000047882 */ /* 0x000fce0000000000 */
[----:B------:R-:W2:Y:S01]  /*0830*/  LDC.64 R2, c[0x0][0x388] ;  /* 0x0000e200ff027b82 */ /* 0x000ea20000000a00 */
[----:B-1----:R-:W-:Y:S01]  /*0840*/  ULEA UR4, UR5, UR4, 0x18 ;  /* 0x0000000405047291 */ /* 0x002fe2000f8ec0ff */
[----:B--2---:R-:W-:-:S08]  /*0850*/  IMAD.WIDE.U32 R2, R0, 0x4, R2 ;  /* 0x0000000400027825 */ /* 0x004fd000078e0002 */
[----:B0-----:R-:W0:Y:S04]  /*0860*/  LDS R5, [UR4] ;  /* 0x00000004ff057984 */ /* 0x001e280008000800 */
[----:B0-----:R-:W-:Y:S01]  /*0870*/  STG.E desc[UR6][R2.64], R5 ;  /* 0x0000000502007986 */ /* 0x001fe2000c101906 */
[----:B------:R-:W-:Y:S05]  /*0880*/  EXIT ;  /* 0x000000000000794d */ /* 0x000fea0003800000 */
.L_x_3:
[----:B------:R-:W-:-:S00]  /*0890*/  BRA `(.L_x_3) ;  /* 0xfffffffc00fc7947 */ /* 0x000fc0000383ffff */
[----:B------:R-:W-:-:S00]  /*08a0*/  NOP ;  /* 0x0000000000007918 */ /* 0x000fc00000000000 */
        /* <DEDUP_REMOVED lines=13> */
.L_x_4:


//--------------------- .nv.shared._Z7reduce5ILj32768ELj128EEvPfS0_ --------------------------
	.section	.nv.shared._Z7reduce5ILj32768ELj128EEvPfS0_,"aw",@nobits
	.sectionflags	@""
	.align	16
	.zero		1024


//--------------------- .nv.shared.reserved.0     --------------------------
	.section	.nv.shared.reserved.0,"aw",@nobits
	.weak		__nv_reservedSMEM_offset_0_alias
	.size		__nv_reservedSMEM_offset_0_alias, 0, 64
	.other		__nv_reservedSMEM_offset_0_alias,@"STO_CUDA_RESERVED_SHARED STV_DEFAULT"
__nv_reservedSMEM_offset_0_alias:
	.zero		0
	.zero		64


//--------------------- .nv.constant0._Z7reduce5ILj32768ELj128EEvPfS0_ --------------------------
	.section	.nv.constant0._Z7reduce5ILj32768ELj128EEvPfS0_,"a",@progbits
	.sectionflags	@""
	.align	4
.nv.constant0._Z7reduce5ILj32768ELj128EEvPfS0_:
	.zero		912


//--------------------- SYMBOLS --------------------------

	.type		.nv.reservedSmem.offset0,@object
	.size		.nv.reservedSmem.offset0,0x4
	.type		.nv.reservedSmem.cap,@object
	.size		.nv.reservedSmem.cap,0x4
